	.headerflags	@"EF_CUDA_TEXMODE_UNIFIED EF_CUDA_64BIT_ADDRESS EF_CUDA_ACCELERATORS EF_CUDA_SM90 EF_CUDA_VIRTUAL_SM(EF_CUDA_SM90)"
	.elftype	@"ET_EXEC"


//--------------------- .nv.info                  --------------------------
	.section	.nv.info,"",@"SHT_CUDA_INFO"
	.align	4


	//----- nvinfo : EIATTR_REGCOUNT
	.align		4
        /*0000*/ 	.byte	0x04, 0x2f
        /*0002*/ 	.short	(.L_3 - .L_2)
	.align		4
.L_2:
        /*0004*/ 	.word	index@(triton_poi_fused__native_batch_norm_legit_no_training_cat_relu_56)
        /*0008*/ 	.word	0x0000001c


	//----- nvinfo : EIATTR_MIN_STACK_SIZE
	.align		4
.L_3:
        /*000c*/ 	.byte	0x04, 0x12
        /*000e*/ 	.short	(.L_5 - .L_4)
	.align		4
.L_4:
        /*0010*/ 	.word	index@(triton_poi_fused__native_batch_norm_legit_no_training_cat_relu_56)
        /*0014*/ 	.word	0x00000000


	//----- nvinfo : EIATTR_FRAME_SIZE
	.align		4
.L_5:
        /*0018*/ 	.byte	0x04, 0x11
        /*001a*/ 	.short	(.L_7 - .L_6)
	.align		4
.L_6:
        /*001c*/ 	.word	index@(triton_poi_fused__native_batch_norm_legit_no_training_cat_relu_56)
        /*0020*/ 	.word	0x00000000


	//----- nvinfo : EIATTR_MIN_STACK_SIZE
	.align		4
.L_7:
        /*0024*/ 	.byte	0x04, 0x12
        /*0026*/ 	.short	(.L_9 - .L_8)
	.align		4
.L_8:
        /*0028*/ 	.word	index@(triton_poi_fused__native_batch_norm_legit_no_training_cat_relu_56)
        /*002c*/ 	.word	0x00000000
.L_9:


//--------------------- .nv.info.triton_poi_fused__native_batch_norm_legit_no_training_cat_relu_56 --------------------------
	.section	.nv.info.triton_poi_fused__native_batch_norm_legit_no_training_cat_relu_56,"",@"SHT_CUDA_INFO"
	.sectionflags	@""
	.align	4


	//----- nvinfo : EIATTR_CUDA_API_VERSION
	.align		4
        /*0000*/ 	.byte	0x04, 0x37
        /*0002*/ 	.short	(.L_11 - .L_10)
.L_10:
        /*0004*/ 	.word	0x0000007c


	//----- nvinfo : EIATTR_KPARAM_INFO
	.align		4
.L_11:
        /*0008*/ 	.byte	0x04, 0x17
        /*000a*/ 	.short	(.L_13 - .L_12)
.L_12:
        /*000c*/ 	.word	0x00000000
        /*0010*/ 	.short	0x0008
        /*0012*/ 	.short	0x0040
        /*0014*/ 	.byte	0x00, 0xf0, 0x11, 0x00


	//----- nvinfo : EIATTR_KPARAM_INFO
	.align		4
.L_13:
        /*0018*/ 	.byte	0x04, 0x17
        /*001a*/ 	.short	(.L_15 - .L_14)
.L_14:
        /*001c*/ 	.word	0x00000000
        /*0020*/ 	.short	0x0007
        /*0022*/ 	.short	0x0038
        /*0024*/ 	.byte	0x00, 0xf4, 0x21, 0x00


	//----- nvinfo : EIATTR_KPARAM_INFO
	.align		4
.L_15:
        /*0028*/ 	.byte	0x04, 0x17
        /*002a*/ 	.short	(.L_17 - .L_16)
.L_16:
        /*002c*/ 	.word	0x00000000
        /*0030*/ 	.short	0x0006
        /*0032*/ 	.short	0x0030
        /*0034*/ 	.byte	0x00, 0xf4, 0x21, 0x00


	//----- nvinfo : EIATTR_KPARAM_INFO
	.align		4
.L_17:
        /*0038*/ 	.byte	0x04, 0x17
        /*003a*/ 	.short	(.L_19 - .L_18)
.L_18:
        /*003c*/ 	.word	0x00000000
        /*0040*/ 	.short	0x0005
        /*0042*/ 	.short	0x0028
        /*0044*/ 	.byte	0x00, 0xf4, 0x21, 0x00


	//----- nvinfo : EIATTR_KPARAM_INFO
	.align		4
.L_19:
        /*0048*/ 	.byte	0x04, 0x17
        /*004a*/ 	.short	(.L_21 - .L_20)
.L_20:
        /*004c*/ 	.word	0x00000000
        /*0050*/ 	.short	0x0004
        /*0052*/ 	.short	0x0020
        /*0054*/ 	.byte	0x00, 0xf4, 0x21, 0x00


	//----- nvinfo : EIATTR_KPARAM_INFO
	.align		4
.L_21:
        /*0058*/ 	.byte	0x04, 0x17
        /*005a*/ 	.short	(.L_23 - .L_22)
.L_22:
        /*005c*/ 	.word	0x00000000
        /*0060*/ 	.short	0x0003
        /*0062*/ 	.short	0x0018
        /*0064*/ 	.byte	0x00, 0xf4, 0x21, 0x00


	//----- nvinfo : EIATTR_KPARAM_INFO
	.align		4
.L_23:
        /*0068*/ 	.byte	0x04, 0x17
        /*006a*/ 	.short	(.L_25 - .L_24)
.L_24:
        /*006c*/ 	.word	0x00000000
        /*0070*/ 	.short	0x0002
        /*0072*/ 	.short	0x0010
        /*0074*/ 	.byte	0x00, 0xf4, 0x21, 0x00


	//----- nvinfo : EIATTR_KPARAM_INFO
	.align		4
.L_25:
        /*0078*/ 	.byte	0x04, 0x17
        /*007a*/ 	.short	(.L_27 - .L_26)
.L_26:
        /*007c*/ 	.word	0x00000000
        /*0080*/ 	.short	0x0001
        /*0082*/ 	.short	0x0008
        /*0084*/ 	.byte	0x00, 0xf4, 0x21, 0x00


	//----- nvinfo : EIATTR_KPARAM_INFO
	.align		4
.L_27:
        /*0088*/ 	.byte	0x04, 0x17
        /*008a*/ 	.short	(.L_29 - .L_28)
.L_28:
        /*008c*/ 	.word	0x00000000
        /*0090*/ 	.short	0x0000
        /*0092*/ 	.short	0x0000
        /*0094*/ 	.byte	0x00, 0xf4, 0x21, 0x00


	//----- nvinfo : EIATTR_SPARSE_MMA_MASK
	.align		4
.L_29:
        /*0098*/ 	.byte	0x03, 0x50
        /*009a*/ 	.short	0x0000


	//----- nvinfo : EIATTR_MAXREG_COUNT
	.align		4
        /*009c*/ 	.byte	0x03, 0x1b
        /*009e*/ 	.short	0x00ff


	//----- nvinfo : EIATTR_EXIT_INSTR_OFFSETS
	.align		4
        /*00a0*/ 	.byte	0x04, 0x1c
        /*00a2*/ 	.short	(.L_31 - .L_30)


	//   ....[0]....
.L_30:
        /*00a4*/ 	.word	0x00000680


	//   ....[1]....
        /*00a8*/ 	.word	0x000006a0


	//----- nvinfo : EIATTR_REQNTID
	.align		4
.L_31:
        /*00ac*/ 	.byte	0x04, 0x10
        /*00ae*/ 	.short	(.L_33 - .L_32)
.L_32:
        /*00b0*/ 	.word	0x00000080
        /*00b4*/ 	.word	0x00000001
        /*00b8*/ 	.word	0x00000001


	//----- nvinfo : EIATTR_CBANK_PARAM_SIZE
	.align		4
.L_33:
        /*00bc*/ 	.byte	0x03, 0x19
        /*00be*/ 	.short	0x0044


	//----- nvinfo : EIATTR_PARAM_CBANK
	.align		4
        /*00c0*/ 	.byte	0x04, 0x0a
        /*00c2*/ 	.short	(.L_35 - .L_34)
	.align		4
.L_34:
        /*00c4*/ 	.word	index@(.nv.constant0.triton_poi_fused__native_batch_norm_legit_no_training_cat_relu_56)
        /*00c8*/ 	.short	0x0210
        /*00ca*/ 	.short	0x0044


	//----- nvinfo : EIATTR_SW_WAR
	.align		4
.L_35:
        /*00cc*/ 	.byte	0x04, 0x36
        /*00ce*/ 	.short	(.L_37 - .L_36)
.L_36:
        /*00d0*/ 	.word	0x00000008
.L_37:


//--------------------- .nv.callgraph             --------------------------
	.section	.nv.callgraph,"",@"SHT_CUDA_CALLGRAPH"
	.align	4
	.sectionentsize	8
	.align		4
        /*0000*/ 	.word	0x00000000
	.align		4
        /*0004*/ 	.word	0xffffffff
	.align		4
        /*0008*/ 	.word	0x00000000
	.align		4
        /*000c*/ 	.word	0xfffffffe
	.align		4
        /*0010*/ 	.word	0x00000000
	.align		4
        /*0014*/ 	.word	0xfffffffd
	.align		4
        /*0018*/ 	.word	0x00000000
	.align		4
        /*001c*/ 	.word	0xfffffffc


//--------------------- .nv.constant4             --------------------------
	.section	.nv.constant4,"a",@progbits
	.align	8
	.align		8
.nv.constant4:
        /*0000*/ 	.dword	_$_str
	.align		8
        /*0008*/ 	.dword	_$_str_$_2


//--------------------- .text.triton_poi_fused__native_batch_norm_legit_no_training_cat_relu_56 --------------------------
	.section	.text.triton_poi_fused__native_batch_norm_legit_no_training_cat_relu_56,"ax",@progbits
	.align	128
        .global         triton_poi_fused__native_batch_norm_legit_no_training_cat_relu_56
        .type           triton_poi_fused__native_batch_norm_legit_no_training_cat_relu_56,@function
        .size           triton_poi_fused__native_batch_norm_legit_no_training_cat_relu_56,(.L_x_1 - triton_poi_fused__native_batch_norm_legit_no_training_cat_relu_56)
        .other          triton_poi_fused__native_batch_norm_legit_no_training_cat_relu_56,@"STO_CUDA_ENTRY STV_DEFAULT"
triton_poi_fused__native_batch_norm_legit_no_training_cat_relu_56:
.text.triton_poi_fused__native_batch_norm_legit_no_training_cat_relu_56:
[----:B------:R-:W0:Y:S01]  /*0000*/  LDC R1, c[0x0][0x28] ;  /* 0x00000a00ff017b82 */ /* 0x000e220000000800 */
[----:B------:R-:W1:Y:S07]  /*0010*/  S2R R0, SR_TID.X ;  /* 0x0000000000007919 */ /* 0x000e6e0000002100 */
[----:B------:R-:W2:Y:S01]  /*0020*/  LDC.64 R4, c[0x0][0x228] ;  /* 0x00008a00ff047b82 */ /* 0x000ea20000000a00 */
[----:B------:R-:W-:Y:S01]  /*0030*/  IMAD.MOV.U32 R6, RZ, RZ, RZ ;  /* 0x000000ffff067224 */ /* 0x000fe200078e00ff */
[----:B------:R-:W-:Y:S01]  /*0040*/  ULDC.64 UR4, c[0x0][0x208] ;  /* 0x0000820000047ab9 */ /* 0x000fe20000000a00 */
[----:B------:R-:W3:Y:S01]  /*0050*/  S2R R3, SR_CTAID.X ;  /* 0x0000000000037919 */ /* 0x000ee20000002500 */
[----:B------:R-:W-:Y:S01]  /*0060*/  IMAD.MOV.U32 R10, RZ, RZ, RZ ;  /* 0x000000ffff0a7224 */ /* 0x000fe200078e00ff */
[----:B------:R-:W-:-:S03]  /*0070*/  ULDC.64 UR6, c[0x0][0x218] ;  /* 0x0000860000067ab9 */ /* 0x000fc60000000a00 */
[----:B------:R-:W4:Y:S01]  /*0080*/  LDC.64 R14, c[0x0][0x220] ;  /* 0x00008800ff0e7b82 */ /* 0x000f220000000a00 */
[----:B-1----:R-:W-:-:S05]  /*0090*/  IMAD.SHL.U32 R0, R0, 0x2, RZ ;  /* 0x0000000200007824 */ /* 0x002fca00078e00ff */
[----:B------:R-:W-:-:S05]  /*00a0*/  LOP3.LUT R0, R0, 0xfe, RZ, 0xc0, !PT ;  /* 0x000000fe00007812 */ /* 0x000fca00078ec0ff */
[----:B---3--:R-:W-:-:S05]  /*00b0*/  IMAD R0, R3, 0x100, R0 ;  /* 0x0000010003007824 */ /* 0x008fca00078e0200 */
[----:B------:R-:W-:Y:S02]  /*00c0*/  SHF.R.S32.HI R3, RZ, 0x1f, R0 ;  /* 0x0000001fff037819 */ /* 0x000fe40000011400 */
[----:B------:R-:W-:Y:S02]  /*00d0*/  ISETP.GE.AND P0, PT, R0, 0x2a00, PT ;  /* 0x00002a000000780c */ /* 0x000fe40003f06270 */
[----:B------:R-:W-:-:S04]  /*00e0*/  LEA.HI R3, R3, R0, RZ, 0x2 ;  /* 0x0000000003037211 */ /* 0x000fc800078f10ff */
[----:B------:R-:W-:-:S05]  /*00f0*/  SHF.R.S32.HI R11, RZ, 0x2, R3 ;  /* 0x00000002ff0b7819 */ /* 0x000fca0000011403 */
[----:B------:R-:W-:-:S05]  /*0100*/  IMAD.HI R2, R11, 0x30c30c31, RZ ;  /* 0x30c30c310b027827 */ /* 0x000fca00078e02ff */
[----:B------:R-:W-:-:S04]  /*0110*/  SHF.R.U32.HI R7, RZ, 0x1f, R2 ;  /* 0x0000001fff077819 */ /* 0x000fc80000011602 */
[----:B------:R-:W-:-:S05]  /*0120*/  LEA.HI.SX32 R2, R2, R7, 0x19 ;  /* 0x0000000702027211 */ /* 0x000fca00078fcaff */
[----:B------:R-:W-:-:S04]  /*0130*/  IMAD R11, R2, -0x2a0, R11 ;  /* 0xfffffd60020b7824 */ /* 0x000fc800078e020b */
[----:B--2---:R-:W-:-:S05]  /*0140*/  IMAD.WIDE R4, R11, 0x4, R4 ;  /* 0x000000040b047825 */ /* 0x004fca00078e0204 */
[----:B------:R-:W2:Y:S01]  /*0150*/  @!P0 LDG.E.EL R6, desc[UR4][R4.64] ;  /* 0x0000000404068981 */ /* 0x000ea2000c2e1900 */
[----:B------:R-:W-:-:S03]  /*0160*/  IMAD.HI R2, R0, 0x30c30c31, RZ ;  /* 0x30c30c3100027827 */ /* 0x000fc600078e02ff */
[----:B------:R1:W3:Y:S01]  /*0170*/  @!P0 LDG.E.EL R10, desc[UR4][R4.64] ;  /* 0x00000004040a8981 */ /* 0x0002e2000c2e1900 */
[----:B------:R-:W-:Y:S01]  /*0180*/  LOP3.LUT R7, R3, 0xfffffffc, RZ, 0xc0, !PT ;  /* 0xfffffffc03077812 */ /* 0x000fe200078ec0ff */
[----:B------:R-:W-:Y:S01]  /*0190*/  IMAD.SHL.U32 R8, R11, 0x4, RZ ;  /* 0x000000040b087824 */ /* 0x000fe200078e00ff */
[----:B------:R-:W-:Y:S02]  /*01a0*/  SHF.R.U32.HI R9, RZ, 0x1f, R2 ;  /* 0x0000001fff097819 */ /* 0x000fe40000011602 */
[----:B------:R-:W-:Y:S02]  /*01b0*/  IADD3 R7, R0, -R7, RZ ;  /* 0x8000000700077210 */ /* 0x000fe40007ffe0ff */
[----:B------:R-:W-:Y:S02]  /*01c0*/  LEA.HI.SX32 R17, R2, R9, 0x17 ;  /* 0x0000000902117211 */ /* 0x000fe400078fbaff */
[----:B------:R-:W5:Y:S03]  /*01d0*/  LDC.64 R2, c[0x0][0x210] ;  /* 0x00008400ff027b82 */ /* 0x000f660000000a00 */
[----:B------:R-:W-:-:S02]  /*01e0*/  IMAD.SHL.U32 R9, R17, 0x80, RZ ;  /* 0x0000008011097824 */ /* 0x000fc400078e00ff */
[----:B-1----:R-:W-:-:S03]  /*01f0*/  IMAD R4, R17, -0xa80, R0 ;  /* 0xfffff58011047824 */ /* 0x002fc600078e0200 */
[--C-:B------:R-:W-:Y:S01]  /*0200*/  IADD3 R18, P1, P2, R8, R7, R9.reuse ;  /* 0x0000000708127210 */ /* 0x100fe20007a3e009 */
[----:B------:R-:W-:Y:S01]  /*0210*/  IMAD R25, R17, 0xa00, R4 ;  /* 0x00000a0011197824 */ /* 0x000fe200078e0204 */
[----:B------:R-:W-:Y:S02]  /*0220*/  SHF.R.S32.HI R13, RZ, 0x1f, R9 ;  /* 0x0000001fff0d7819 */ /* 0x000fe40000011409 */
[----:B------:R-:W-:Y:S02]  /*0230*/  CS2R R4, SRZ ;  /* 0x0000000000047805 */ /* 0x000fe4000001ff00 */
[----:B------:R-:W-:Y:S02]  /*0240*/  SHF.R.S32.HI R8, RZ, 0x1f, R8 ;  /* 0x0000001fff087819 */ /* 0x000fe40000011408 */
[----:B------:R-:W-:Y:S02]  /*0250*/  SHF.R.S32.HI R7, RZ, 0x1f, R7 ;  /* 0x0000001fff077819 */ /* 0x000fe40000011407 */
[----:B------:R-:W-:-:S02]  /*0260*/  LEA R16, P3, R18, UR6, 0x2 ;  /* 0x0000000612107c11 */ /* 0x000fc4000f8610ff */
[----:B------:R-:W-:Y:S02]  /*0270*/  IADD3.X R7, R8, R7, R13, P1, P2 ;  /* 0x0000000708077210 */ /* 0x000fe40000fe440d */
[----:B------:R-:W1:Y:S01]  /*0280*/  LDC.64 R12, c[0x0][0x230] ;  /* 0x00008c00ff0c7b82 */ /* 0x000e620000000a00 */
[C---:B------:R-:W-:Y:S02]  /*0290*/  ISETP.GE.AND P2, PT, R11.reuse, 0x280, PT ;  /* 0x000002800b00780c */ /* 0x040fe40003f46270 */
[----:B------:R-:W-:Y:S01]  /*02a0*/  ISETP.GT.AND P1, PT, R11, 0x27f, !P0 ;  /* 0x0000027f0b00780c */ /* 0x000fe20004724270 */
[----:B-----5:R-:W-:Y:S01]  /*02b0*/  IMAD.WIDE R24, R25, 0x4, R2 ;  /* 0x0000000419187825 */ /* 0x020fe200078e0202 */
[----:B------:R-:W-:Y:S02]  /*02c0*/  ISETP.LT.AND P4, PT, R0, 0x2a00, !P2 ;  /* 0x00002a000000780c */ /* 0x000fe40005781270 */
[----:B------:R-:W-:Y:S02]  /*02d0*/  CS2R R2, SRZ ;  /* 0x0000000000027805 */ /* 0x000fe4000001ff00 */
[----:B------:R-:W-:Y:S01]  /*02e0*/  LEA.HI.X R17, R18, UR7, R7, 0x2, P3 ;  /* 0x0000000712117c11 */ /* 0x000fe200098f1407 */
[----:B------:R-:W5:Y:S01]  /*02f0*/  LDC.64 R8, c[0x0][0x238] ;  /* 0x00008e00ff087b82 */ /* 0x000f620000000a00 */
[----:B------:R-:W-:Y:S01]  /*0300*/  HFMA2.MMA R7, -RZ, RZ, 0, 0 ;  /* 0x00000000ff077435 */ /* 0x000fe200000001ff */
[----:B----4-:R-:W-:Y:S01]  /*0310*/  IMAD.WIDE R22, R11, 0x4, R14 ;  /* 0x000000040b167825 */ /* 0x010fe200078e020e */
[----:B------:R-:W-:-:S03]  /*0320*/  CS2R R14, SRZ ;  /* 0x00000000000e7805 */ /* 0x000fc6000001ff00 */
[----:B------:R-:W4:Y:S04]  /*0330*/  @P1 LDG.E.64 R4, desc[UR4][R16.64+-0x2800] ;  /* 0xffd8000410041981 */ /* 0x000f28000c1e1b00 */
[----:B------:R-:W4:Y:S01]  /*0340*/  @P4 LDG.E.64 R2, desc[UR4][R24.64] ;  /* 0x0000000418024981 */ /* 0x000f22000c1e1b00 */
[----:B------:R-:W-:-:S03]  /*0350*/  IMAD.MOV.U32 R20, RZ, RZ, RZ ;  /* 0x000000ffff147224 */ /* 0x000fc600078e00ff */
[----:B------:R-:W4:Y:S01]  /*0360*/  @!P0 LDG.E.EL R7, desc[UR4][R22.64] ;  /* 0x0000000416078981 */ /* 0x000f22000c2e1900 */
[----:B-1----:R-:W-:-:S03]  /*0370*/  IMAD.WIDE R12, R11, 0x4, R12 ;  /* 0x000000040b0c7825 */ /* 0x002fc600078e020c */
[----:B------:R-:W4:Y:S01]  /*0380*/  @!P0 LDG.E.EL R14, desc[UR4][R22.64] ;  /* 0x00000004160e8981 */ /* 0x000f22000c2e1900 */
[----:B------:R-:W-:Y:S02]  /*0390*/  IMAD.MOV.U32 R18, RZ, RZ, RZ ;  /* 0x000000ffff127224 */ /* 0x000fe400078e00ff */
[----:B-----5:R-:W-:Y:S01]  /*03a0*/  IMAD.WIDE R8, R11, 0x4, R8 ;  /* 0x000000040b087825 */ /* 0x020fe200078e0208 */
[----:B------:R-:W-:Y:S01]  /*03b0*/  MOV R11, RZ ;  /* 0x000000ff000b7202 */ /* 0x000fe20000000f00 */
[----:B------:R-:W5:Y:S04]  /*03c0*/  @!P0 LDG.E.EL R20, desc[UR4][R12.64] ;  /* 0x000000040c148981 */ /* 0x000f68000c2e1900 */
[----:B------:R1:W5:Y:S04]  /*03d0*/  @!P0 LDG.E.EL R18, desc[UR4][R12.64] ;  /* 0x000000040c128981 */ /* 0x000368000c2e1900 */
[----:B------:R-:W5:Y:S04]  /*03e0*/  @!P0 LDG.E.EL R15, desc[UR4][R8.64] ;  /* 0x00000004080f8981 */ /* 0x000f68000c2e1900 */
[----:B------:R1:W5:Y:S01]  /*03f0*/  @!P0 LDG.E.EL R11, desc[UR4][R8.64] ;  /* 0x00000004080b8981 */ /* 0x000362000c2e1900 */
[----:B------:R-:W-:Y:S01]  /*0400*/  IMAD.MOV.U32 R21, RZ, RZ, 0x3e800000 ;  /* 0x3e800000ff157424 */ /* 0x000fe200078e00ff */
[----:B-1----:R-:W1:Y:S08]  /*0410*/  LDC.64 R12, c[0x0][0x240] ;  /* 0x00009000ff0c7b82 */ /* 0x002e700000000a00 */
[----:B0-----:R-:W0:Y:S01]  /*0420*/  LDC.64 R8, c[0x0][0x248] ;  /* 0x00009200ff087b82 */ /* 0x001e220000000a00 */
[----:B-1----:R-:W-:-:S04]  /*0430*/  IMAD.WIDE R12, R0, 0x4, R12 ;  /* 0x00000004000c7825 */ /* 0x002fc800078e020c */
[----:B0-----:R-:W-:-:S04]  /*0440*/  IMAD.WIDE R8, R0, 0x4, R8 ;  /* 0x0000000400087825 */ /* 0x001fc800078e0208 */
[----:B--2---:R-:W-:-:S04]  /*0450*/  FADD R6, R6, 9.9999997473787516356e-06 ;  /* 0x3727c5ac06067421 */ /* 0x004fc80000000000 */
[----:B------:R-:W0:Y:S01]  /*0460*/  MUFU.SQRT R16, R6 ;  /* 0x0000000600107308 */ /* 0x000e220000002000 */
[----:B---3--:R-:W-:-:S07]  /*0470*/  FADD R10, R10, 9.9999997473787516356e-06 ;  /* 0x3727c5ac0a0a7421 */ /* 0x008fce0000000000 */
[----:B------:R-:W1:Y:S01]  /*0480*/  MUFU.SQRT R17, R10 ;  /* 0x0000000a00117308 */ /* 0x000e620000002000 */
[C---:B0-----:R-:W-:Y:S02]  /*0490*/  FSETP.GT.AND P6, PT, R16.reuse, 8.50705917302346158658e+37, PT ;  /* 0x7e8000001000780b */ /* 0x041fe40003fc4000 */
[----:B------:R-:W-:Y:S02]  /*04a0*/  FSETP.GEU.AND P3, PT, R16, 1.175494350822287508e-38, PT ;  /* 0x008000001000780b */ /* 0x000fe40003f6e000 */
[----:B------:R-:W-:Y:S02]  /*04b0*/  FSEL R19, R21, 1, P6 ;  /* 0x3f80000015137808 */ /* 0x000fe40003000000 */
[----:B-1----:R-:W-:-:S07]  /*04c0*/  FSETP.GT.AND P5, PT, R17, 8.50705917302346158658e+37, PT ;  /* 0x7e8000001100780b */ /* 0x002fce0003fa4000 */
[----:B------:R-:W-:Y:S01]  /*04d0*/  @P6 FMUL R16, R16, 0.25 ;  /* 0x3e80000010106820 */ /* 0x000fe20000400000 */
[----:B------:R-:W-:-:S03]  /*04e0*/  FSETP.GEU.AND P6, PT, R17, 1.175494350822287508e-38, PT ;  /* 0x008000001100780b */ /* 0x000fc60003fce000 */
[----:B------:R-:W-:Y:S02]  /*04f0*/  @!P3 FMUL R16, R16, 16777216 ;  /* 0x4b8000001010b820 */ /* 0x000fe40000400000 */
[----:B------:R-:W-:-:S08]  /*0500*/  @P5 FMUL R17, R17, 0.25 ;  /* 0x3e80000011115820 */ /* 0x000fd00000400000 */
[----:B------:R-:W-:Y:S01]  /*0510*/  @!P6 FMUL R17, R17, 16777216 ;  /* 0x4b8000001111e820 */ /* 0x000fe20000400000 */
[----:B------:R-:W0:Y:S01]  /*0520*/  MUFU.RCP R16, R16 ;  /* 0x0000001000107308 */ /* 0x000e220000001000 */
[----:B------:R-:W-:-:S07]  /*0530*/  FSEL R6, R21, 1, P5 ;  /* 0x3f80000015067808 */ /* 0x000fce0002800000 */
[----:B------:R-:W1:Y:S01]  /*0540*/  MUFU.RCP R17, R17 ;  /* 0x0000001100117308 */ /* 0x000e620000001000 */
[----:B----4-:R-:W-:Y:S02]  /*0550*/  SEL R2, R2, RZ, P4 ;  /* 0x000000ff02027207 */ /* 0x010fe40002000000 */
[----:B------:R-:W-:Y:S01]  /*0560*/  SEL R3, R3, RZ, P4 ;  /* 0x000000ff03037207 */ /* 0x000fe20002000000 */
[----:B------:R-:W-:Y:S01]  /*0570*/  @!P3 FMUL R19, R19, 16777216 ;  /* 0x4b8000001313b820 */ /* 0x000fe20000400000 */
[----:B------:R-:W-:Y:S01]  /*0580*/  @P2 SEL R2, R4, RZ, P1 ;  /* 0x000000ff04022207 */ /* 0x000fe20000800000 */
[----:B------:R-:W-:Y:S01]  /*0590*/  @!P6 FMUL R6, R6, 16777216 ;  /* 0x4b8000000606e820 */ /* 0x000fe20000400000 */
[----:B------:R-:W-:Y:S01]  /*05a0*/  @P2 SEL R3, R5, RZ, P1 ;  /* 0x000000ff05032207 */ /* 0x000fe20000800000 */
[----:B0-----:R-:W-:Y:S02]  /*05b0*/  FMUL R16, R16, R19 ;  /* 0x0000001310107220 */ /* 0x001fe40000400000 */
[----:B------:R-:W-:-:S02]  /*05c0*/  FADD R7, R2, -R7 ;  /* 0x8000000702077221 */ /* 0x000fc40000000000 */
[----:B------:R-:W-:Y:S01]  /*05d0*/  FADD R14, R3, -R14 ;  /* 0x8000000e030e7221 */ /* 0x000fe20000000000 */
[----:B-1----:R-:W-:Y:S01]  /*05e0*/  FMUL R17, R17, R6 ;  /* 0x0000000611117220 */ /* 0x002fe20000400000 */
[----:B------:R-:W-:-:S03]  /*05f0*/  FMUL R16, R7, R16 ;  /* 0x0000001007107220 */ /* 0x000fc60000400000 */
[----:B------:R-:W-:Y:S01]  /*0600*/  FMUL R14, R14, R17 ;  /* 0x000000110e0e7220 */ /* 0x000fe20000400000 */
[----:B-----5:R-:W-:-:S03]  /*0610*/  FFMA R15, R16, R20, R15 ;  /* 0x00000014100f7223 */ /* 0x020fc6000000000f */
[----:B------:R-:W-:Y:S02]  /*0620*/  FFMA R11, R14, R18, R11 ;  /* 0x000000120e0b7223 */ /* 0x000fe4000000000b */
[----:B------:R-:W-:Y:S01]  /*0630*/  FSETP.GEU.AND P1, PT, R15, RZ, PT ;  /* 0x000000ff0f00720b */ /* 0x000fe20003f2e000 */
[----:B------:R0:W-:Y:S02]  /*0640*/  @!P0 STG.E.64 desc[UR4][R12.64], R2 ;  /* 0x000000020c008986 */ /* 0x0001e4000c101b04 */
[----:B------:R-:W-:Y:S02]  /*0650*/  FSETP.GEU.AND P2, PT, R11, RZ, PT ;  /* 0x000000ff0b00720b */ /* 0x000fe40003f4e000 */
[----:B------:R-:W-:Y:S02]  /*0660*/  FSEL R10, R15, RZ, P1 ;  /* 0x000000ff0f0a7208 */ /* 0x000fe40000800000 */
[----:B------:R-:W-:Y:S01]  /*0670*/  FSEL R11, R11, RZ, P2 ;  /* 0x000000ff0b0b7208 */ /* 0x000fe20001000000 */
[----:B0-----:R-:W-:Y:S08]  /*0680*/  @P0 EXIT ;  /* 0x000000000000094d */ /* 0x001ff00003800000 */
[----:B------:R-:W-:Y:S01]  /*0690*/  STG.E.64 desc[UR4][R8.64], R10 ;  /* 0x0000000a08007986 */ /* 0x000fe2000c101b04 */
[----:B------:R-:W-:Y:S05]  /*06a0*/  EXIT ;  /* 0x000000000000794d */ /* 0x000fea0003800000 */
.L_x_0:
[----:B------:R-:W-:-:S00]  /*06b0*/  BRA `(.L_x_0) ;  /* 0xfffffffc00fc7947 */ /* 0x000fc0000383ffff */
[----:B------:R-:W-:-:S00]  /*06c0*/  NOP ;  /* 0x0000000000007918 */ /* 0x000fc00000000000 */
        /* <DEDUP_REMOVED lines=11> */
.L_x_1:


//--------------------- .nv.global.init           --------------------------
	.section	.nv.global.init,"aw",@progbits
.nv.global.init:
	.type		_$_str,@object
	.size		_$_str,(_$_str_$_2 - _$_str)
_$_str:
        /*0000*/ 	.byte	0x5f, 0x5f, 0x43, 0x55, 0x44, 0x41, 0x5f, 0x46, 0x54, 0x5a, 0x00
	.type		_$_str_$_2,@object
	.size		_$_str_$_2,(.L_1 - _$_str_$_2)
_$_str_$_2:
        /*000b*/ 	.byte	0x5f, 0x5f, 0x43, 0x55, 0x44, 0x41, 0x5f, 0x50, 0x52, 0x45, 0x43, 0x5f, 0x53, 0x51, 0x52, 0x54
        /*001b*/ 	.byte	0x00
.L_1:


//--------------------- .nv.constant0.triton_poi_fused__native_batch_norm_legit_no_training_cat_relu_56 --------------------------
	.section	.nv.constant0.triton_poi_fused__native_batch_norm_legit_no_training_cat_relu_56,"a",@progbits
	.sectionflags	@""
	.align	4
.nv.constant0.triton_poi_fused__native_batch_norm_legit_no_training_cat_relu_56:
	.zero		596
